//
// Generated by NVIDIA NVVM Compiler
//
// Compiler Build ID: CL-36424714
// Cuda compilation tools, release 13.0, V13.0.88
// Based on NVVM 20.0.0
//

.version 9.0
.target sm_100
.address_size 64

	// .globl	_Z17DotProductShufflePfS_S_i
.shared .align 4 .b8 _ZZ18reduceBlockShufflefE6shared[128];

.visible .entry _Z17DotProductShufflePfS_S_i(
	.param .u64 .ptr .align 1 _Z17DotProductShufflePfS_S_i_param_0,
	.param .u64 .ptr .align 1 _Z17DotProductShufflePfS_S_i_param_1,
	.param .u64 .ptr .align 1 _Z17DotProductShufflePfS_S_i_param_2,
	.param .u32 _Z17DotProductShufflePfS_S_i_param_3
)
{
	.reg .pred 	%p<17>;
	.reg .b32 	%r<39>;
	.reg .b32 	%f<34>;
	.reg .b64 	%rd<12>;

	ld.param.u64 	%rd3, [_Z17DotProductShufflePfS_S_i_param_0];
	ld.param.u64 	%rd4, [_Z17DotProductShufflePfS_S_i_param_1];
	ld.param.u64 	%rd5, [_Z17DotProductShufflePfS_S_i_param_2];
	ld.param.u32 	%r9, [_Z17DotProductShufflePfS_S_i_param_3];
	mov.u32 	%r1, %tid.x;
	mov.u32 	%r2, %ctaid.x;
	mov.u32 	%r3, %ntid.x;
	mad.lo.s32 	%r38, %r2, %r3, %r1;
	setp.ge.s32 	%p1, %r38, %r9;
	mov.f32 	%f32, 0f00000000;
	@%p1 bra 	$L__BB0_3;
	mov.u32 	%r10, %nctaid.x;
	mul.lo.s32 	%r5, %r3, %r10;
	cvta.to.global.u64 	%rd1, %rd3;
	cvta.to.global.u64 	%rd2, %rd4;
	mov.f32 	%f32, 0f00000000;
$L__BB0_2:
	mul.wide.s32 	%rd6, %r38, 4;
	add.s64 	%rd7, %rd1, %rd6;
	ld.global.f32 	%f10, [%rd7];
	add.s64 	%rd8, %rd2, %rd6;
	ld.global.f32 	%f11, [%rd8];
	fma.rn.f32 	%f32, %f10, %f11, %f32;
	add.s32 	%r38, %r38, %r5;
	setp.lt.s32 	%p2, %r38, %r9;
	@%p2 bra 	$L__BB0_2;
$L__BB0_3:
	and.b32  	%r8, %r1, 31;
	mov.b32 	%r11, %f32;
	shfl.sync.down.b32	%r12|%p3, %r11, 16, 31, -1;
	mov.b32 	%f12, %r12;
	add.f32 	%f13, %f32, %f12;
	mov.b32 	%r13, %f13;
	shfl.sync.down.b32	%r14|%p4, %r13, 8, 31, -1;
	mov.b32 	%f14, %r14;
	add.f32 	%f15, %f13, %f14;
	mov.b32 	%r15, %f15;
	shfl.sync.down.b32	%r16|%p5, %r15, 4, 31, -1;
	mov.b32 	%f16, %r16;
	add.f32 	%f17, %f15, %f16;
	mov.b32 	%r17, %f17;
	shfl.sync.down.b32	%r18|%p6, %r17, 2, 31, -1;
	mov.b32 	%f18, %r18;
	add.f32 	%f19, %f17, %f18;
	mov.b32 	%r19, %f19;
	shfl.sync.down.b32	%r20|%p7, %r19, 1, 31, -1;
	mov.b32 	%f20, %r20;
	add.f32 	%f4, %f19, %f20;
	setp.ne.s32 	%p8, %r8, 0;
	@%p8 bra 	$L__BB0_5;
	shr.u32 	%r21, %r1, 3;
	mov.u32 	%r22, _ZZ18reduceBlockShufflefE6shared;
	add.s32 	%r23, %r22, %r21;
	st.shared.f32 	[%r23], %f4;
$L__BB0_5:
	bar.sync 	0;
	shr.u32 	%r24, %r3, 5;
	setp.ge.u32 	%p9, %r1, %r24;
	mov.f32 	%f33, 0f00000000;
	@%p9 bra 	$L__BB0_7;
	shl.b32 	%r25, %r8, 2;
	mov.u32 	%r26, _ZZ18reduceBlockShufflefE6shared;
	add.s32 	%r27, %r26, %r25;
	ld.shared.f32 	%f33, [%r27];
$L__BB0_7:
	setp.gt.u32 	%p10, %r1, 31;
	@%p10 bra 	$L__BB0_10;
	mov.b32 	%r28, %f33;
	shfl.sync.down.b32	%r29|%p11, %r28, 16, 31, -1;
	mov.b32 	%f22, %r29;
	add.f32 	%f23, %f33, %f22;
	mov.b32 	%r30, %f23;
	shfl.sync.down.b32	%r31|%p12, %r30, 8, 31, -1;
	mov.b32 	%f24, %r31;
	add.f32 	%f25, %f23, %f24;
	mov.b32 	%r32, %f25;
	shfl.sync.down.b32	%r33|%p13, %r32, 4, 31, -1;
	mov.b32 	%f26, %r33;
	add.f32 	%f27, %f25, %f26;
	mov.b32 	%r34, %f27;
	shfl.sync.down.b32	%r35|%p14, %r34, 2, 31, -1;
	mov.b32 	%f28, %r35;
	add.f32 	%f29, %f27, %f28;
	mov.b32 	%r36, %f29;
	shfl.sync.down.b32	%r37|%p15, %r36, 1, 31, -1;
	mov.b32 	%f30, %r37;
	add.f32 	%f7, %f29, %f30;
	setp.ne.s32 	%p16, %r1, 0;
	@%p16 bra 	$L__BB0_10;
	cvta.to.global.u64 	%rd9, %rd5;
	mul.wide.u32 	%rd10, %r2, 4;
	add.s64 	%rd11, %rd9, %rd10;
	st.global.f32 	[%rd11], %f7;
$L__BB0_10:
	ret;

}
	// .globl	_Z16ReductionShufflePfi
.visible .entry _Z16ReductionShufflePfi(
	.param .u64 .ptr .align 1 _Z16ReductionShufflePfi_param_0,
	.param .u32 _Z16ReductionShufflePfi_param_1
)
{
	.reg .pred 	%p<16>;
	.reg .b32 	%r<32>;
	.reg .b32 	%f<26>;
	.reg .b64 	%rd<5>;

	ld.param.u64 	%rd2, [_Z16ReductionShufflePfi_param_0];
	ld.param.u32 	%r3, [_Z16ReductionShufflePfi_param_1];
	cvta.to.global.u64 	%rd1, %rd2;
	mov.u32 	%r1, %tid.x;
	setp.ge.s32 	%p1, %r1, %r3;
	@%p1 bra 	$L__BB1_8;
	and.b32  	%r2, %r1, 31;
	mul.wide.u32 	%rd3, %r1, 4;
	add.s64 	%rd4, %rd1, %rd3;
	ld.global.f32 	%f5, [%rd4];
	mov.b32 	%r4, %f5;
	shfl.sync.down.b32	%r5|%p2, %r4, 16, 31, -1;
	mov.b32 	%f6, %r5;
	add.f32 	%f7, %f5, %f6;
	mov.b32 	%r6, %f7;
	shfl.sync.down.b32	%r7|%p3, %r6, 8, 31, -1;
	mov.b32 	%f8, %r7;
	add.f32 	%f9, %f7, %f8;
	mov.b32 	%r8, %f9;
	shfl.sync.down.b32	%r9|%p4, %r8, 4, 31, -1;
	mov.b32 	%f10, %r9;
	add.f32 	%f11, %f9, %f10;
	mov.b32 	%r10, %f11;
	shfl.sync.down.b32	%r11|%p5, %r10, 2, 31, -1;
	mov.b32 	%f12, %r11;
	add.f32 	%f13, %f11, %f12;
	mov.b32 	%r12, %f13;
	shfl.sync.down.b32	%r13|%p6, %r12, 1, 31, -1;
	mov.b32 	%f14, %r13;
	add.f32 	%f1, %f13, %f14;
	setp.ne.s32 	%p7, %r2, 0;
	@%p7 bra 	$L__BB1_3;
	shr.u32 	%r14, %r1, 3;
	mov.u32 	%r15, _ZZ18reduceBlockShufflefE6shared;
	add.s32 	%r16, %r15, %r14;
	st.shared.f32 	[%r16], %f1;
$L__BB1_3:
	bar.sync 	0;
	mov.u32 	%r17, %ntid.x;
	shr.u32 	%r18, %r17, 5;
	setp.ge.u32 	%p8, %r1, %r18;
	mov.f32 	%f25, 0f00000000;
	@%p8 bra 	$L__BB1_5;
	shl.b32 	%r19, %r2, 2;
	mov.u32 	%r20, _ZZ18reduceBlockShufflefE6shared;
	add.s32 	%r21, %r20, %r19;
	ld.shared.f32 	%f25, [%r21];
$L__BB1_5:
	setp.gt.u32 	%p9, %r1, 31;
	@%p9 bra 	$L__BB1_8;
	mov.b32 	%r22, %f25;
	shfl.sync.down.b32	%r23|%p10, %r22, 16, 31, -1;
	mov.b32 	%f16, %r23;
	add.f32 	%f17, %f25, %f16;
	mov.b32 	%r24, %f17;
	shfl.sync.down.b32	%r25|%p11, %r24, 8, 31, -1;
	mov.b32 	%f18, %r25;
	add.f32 	%f19, %f17, %f18;
	mov.b32 	%r26, %f19;
	shfl.sync.down.b32	%r27|%p12, %r26, 4, 31, -1;
	mov.b32 	%f20, %r27;
	add.f32 	%f21, %f19, %f20;
	mov.b32 	%r28, %f21;
	shfl.sync.down.b32	%r29|%p13, %r28, 2, 31, -1;
	mov.b32 	%f22, %r29;
	add.f32 	%f23, %f21, %f22;
	mov.b32 	%r30, %f23;
	shfl.sync.down.b32	%r31|%p14, %r30, 1, 31, -1;
	mov.b32 	%f24, %r31;
	add.f32 	%f4, %f23, %f24;
	setp.ne.s32 	%p15, %r1, 0;
	@%p15 bra 	$L__BB1_8;
	st.global.f32 	[%rd1], %f4;
$L__BB1_8:
	ret;

}


// ===== COMPILED SASS (sm_100) =====

	.target	sm_100

	.elftype	@"ET_EXEC"


//--------------------- .note.nv.tkinfo           --------------------------
	.section	.note.nv.tkinfo,"",@"SHT_NOTE"
	.sectionflags	@"SHF_NOTE_NV_TKINFO"
	.tkinfo
        /*0018*/ 	.word	0x00000002
        /*0030*/ 	.string	""
        /*0030*/ 	.string	"ptxas"
        /*0030*/ 	.string	"Cuda compilation tools, release 13.0, V13.0.88"
        /*0030*/ 	.string	"Build cuda_13.0.r13.0/compiler.36424714_0"
        /*0030*/ 	.string	"-arch sm_100 -m 64 "



//--------------------- .note.nv.cuinfo           --------------------------
	.section	.note.nv.cuinfo,"",@"SHT_NOTE"
	.sectionflags	@"SHF_NOTE_NV_CUINFO"
        /*0018*/ 	.short	0x0002
        /*001a*/ 	.short	0x0064
        /*001c*/ 	.short	0x0082
	.zero		2


//--------------------- .nv.info                  --------------------------
	.section	.nv.info,"",@"SHT_CUDA_INFO"
	.align	4


	//----- nvinfo : EIATTR_REGCOUNT
	.align		4
        /*0000*/ 	.byte	0x04, 0x2f
        /*0002*/ 	.short	(.L_1 - .L_0)
	.align		4
.L_0:
        /*0004*/ 	.word	index@(_Z17DotProductShufflePfS_S_i)
        /*0008*/ 	.word	0x00000010


	//----- nvinfo : EIATTR_FRAME_SIZE
	.align		4
.L_1:
        /*000c*/ 	.byte	0x04, 0x11
        /*000e*/ 	.short	(.L_3 - .L_2)
	.align		4
.L_2:
        /*0010*/ 	.word	index@(_Z17DotProductShufflePfS_S_i)
        /*0014*/ 	.word	0x00000000


	//----- nvinfo : EIATTR_REGCOUNT
	.align		4
.L_3:
        /*0018*/ 	.byte	0x04, 0x2f
        /*001a*/ 	.short	(.L_5 - .L_4)
	.align		4
.L_4:
        /*001c*/ 	.word	index@(_Z16ReductionShufflePfi)
        /*0020*/ 	.word	0x0000000e


	//----- nvinfo : EIATTR_FRAME_SIZE
	.align		4
.L_5:
        /*0024*/ 	.byte	0x04, 0x11
        /*0026*/ 	.short	(.L_7 - .L_6)
	.align		4
.L_6:
        /*0028*/ 	.word	index@(_Z16ReductionShufflePfi)
        /*002c*/ 	.word	0x00000000


	//----- nvinfo : EIATTR_MIN_STACK_SIZE
	.align		4
.L_7:
        /*0030*/ 	.byte	0x04, 0x12
        /*0032*/ 	.short	(.L_9 - .L_8)
	.align		4
.L_8:
        /*0034*/ 	.word	index@(_Z16ReductionShufflePfi)
        /*0038*/ 	.word	0x00000000


	//----- nvinfo : EIATTR_MIN_STACK_SIZE
	.align		4
.L_9:
        /*003c*/ 	.byte	0x04, 0x12
        /*003e*/ 	.short	(.L_11 - .L_10)
	.align		4
.L_10:
        /*0040*/ 	.word	index@(_Z17DotProductShufflePfS_S_i)
        /*0044*/ 	.word	0x00000000
.L_11:


//--------------------- .nv.compat                --------------------------
	.section	.nv.compat,"",@"SHT_CUDA_COMPAT_INFO"
	.align	4
        /*0000*/ 	.byte	0x02, 0x09, 0x00, 0x00, 0x02, 0x02, 0x01, 0x00, 0x02, 0x05, 0x05, 0x00, 0x03, 0x07, 0x01, 0x01
        /*0010*/ 	.byte	0x02, 0x03, 0x00, 0x00, 0x02, 0x06, 0x01, 0x00, 0x04, 0x0b, 0x08, 0x00, 0x09, 0x00, 0x00, 0x00
        /*0020*/ 	.byte	0x00, 0x00, 0x00, 0x00


//--------------------- .nv.info._Z16ReductionShufflePfi --------------------------
	.section	.nv.info._Z16ReductionShufflePfi,"",@"SHT_CUDA_INFO"
	.sectionflags	@""
	.align	4


	//----- nvinfo : EIATTR_CUDA_API_VERSION
	.align		4
        /*0000*/ 	.byte	0x04, 0x37
        /*0002*/ 	.short	(.L_13 - .L_12)
.L_12:
        /*0004*/ 	.word	0x00000082


	//----- nvinfo : EIATTR_KPARAM_INFO
	.align		4
.L_13:
        /*0008*/ 	.byte	0x04, 0x17
        /*000a*/ 	.short	(.L_15 - .L_14)
.L_14:
        /*000c*/ 	.word	0x00000000
        /*0010*/ 	.short	0x0001
        /*0012*/ 	.short	0x0008
        /*0014*/ 	.byte	0x00, 0xf0, 0x11, 0x00


	//----- nvinfo : EIATTR_KPARAM_INFO
	.align		4
.L_15:
        /*0018*/ 	.byte	0x04, 0x17
        /*001a*/ 	.short	(.L_17 - .L_16)
.L_16:
        /*001c*/ 	.word	0x00000000
        /*0020*/ 	.short	0x0000
        /*0022*/ 	.short	0x0000
        /*0024*/ 	.byte	0x00, 0xf5, 0x21, 0x00


	//----- nvinfo : EIATTR_SPARSE_MMA_MASK
	.align		4
.L_17:
        /*0028*/ 	.byte	0x03, 0x50
        /*002a*/ 	.short	0x0000


	//----- nvinfo : EIATTR_MAXREG_COUNT
	.align		4
        /*002c*/ 	.byte	0x03, 0x1b
        /*002e*/ 	.short	0x00ff


	//----- nvinfo : EIATTR_NUM_BARRIERS
	.align		4
        /*0030*/ 	.byte	0x02, 0x4c
        /*0032*/ 	.byte	0x01
	.zero		1


	//----- nvinfo : EIATTR_MERCURY_ISA_VERSION
	.align		4
        /*0034*/ 	.byte	0x03, 0x5f
        /*0036*/ 	.short	0x0101


	//----- nvinfo : EIATTR_COOP_GROUP_MASK_REGIDS
	.align		4
        /*0038*/ 	.byte	0x04, 0x29
        /*003a*/ 	.short	(.L_19 - .L_18)


	//   ....[0]....
.L_18:
        /*003c*/ 	.word	0xffffffff


	//   ....[1]....
        /*0040*/ 	.word	0xffffffff


	//   ....[2]....
        /*0044*/ 	.word	0xffffffff


	//   ....[3]....
        /*0048*/ 	.word	0xffffffff


	//   ....[4]....
        /*004c*/ 	.word	0xffffffff


	//   ....[5]....
        /*0050*/ 	.word	0xffffffff


	//   ....[6]....
        /*0054*/ 	.word	0xffffffff


	//   ....[7]....
        /*0058*/ 	.word	0xffffffff


	//   ....[8]....
        /*005c*/ 	.word	0xffffffff


	//   ....[9]....
        /*0060*/ 	.word	0xffffffff


	//----- nvinfo : EIATTR_COOP_GROUP_INSTR_OFFSETS
	.align		4
.L_19:
        /*0064*/ 	.byte	0x04, 0x28
        /*0066*/ 	.short	(.L_21 - .L_20)


	//   ....[0]....
.L_20:
        /*0068*/ 	.word	0x000000d0


	//   ....[1]....
        /*006c*/ 	.word	0x000000f0


	//   ....[2]....
        /*0070*/ 	.word	0x00000120


	//   ....[3]....
        /*0074*/ 	.word	0x00000170


	//   ....[4]....
        /*0078*/ 	.word	0x000001e0


	//   ....[5]....
        /*007c*/ 	.word	0x00000250


	//   ....[6]....
        /*0080*/ 	.word	0x00000280


	//   ....[7]....
        /*0084*/ 	.word	0x000002a0


	//   ....[8]....
        /*0088*/ 	.word	0x000002c0


	//   ....[9]....
        /*008c*/ 	.word	0x000002e0


	//----- nvinfo : EIATTR_VRC_CTA_INIT_COUNT
	.align		4
.L_21:
        /*0090*/ 	.byte	0x02, 0x4a
	.zero		1
	.zero		1


	//----- nvinfo : EIATTR_EXIT_INSTR_OFFSETS
	.align		4
        /*0094*/ 	.byte	0x04, 0x1c
        /*0096*/ 	.short	(.L_23 - .L_22)


	//   ....[0]....
.L_22:
        /*0098*/ 	.word	0x00000040


	//   ....[1]....
        /*009c*/ 	.word	0x00000240


	//   ....[2]....
        /*00a0*/ 	.word	0x000002f0


	//   ....[3]....
        /*00a4*/ 	.word	0x00000330


	//----- nvinfo : EIATTR_CBANK_PARAM_SIZE
	.align		4
.L_23:
        /*00a8*/ 	.byte	0x03, 0x19
        /*00aa*/ 	.short	0x000c


	//----- nvinfo : EIATTR_PARAM_CBANK
	.align		4
        /*00ac*/ 	.byte	0x04, 0x0a
        /*00ae*/ 	.short	(.L_25 - .L_24)
	.align		4
.L_24:
        /*00b0*/ 	.word	index@(.nv.constant0._Z16ReductionShufflePfi)
        /*00b4*/ 	.short	0x0380
        /*00b6*/ 	.short	0x000c


	//----- nvinfo : EIATTR_SW_WAR
	.align		4
.L_25:
        /*00b8*/ 	.byte	0x04, 0x36
        /*00ba*/ 	.short	(.L_27 - .L_26)
.L_26:
        /*00bc*/ 	.word	0x00000008
.L_27:


//--------------------- .nv.info._Z17DotProductShufflePfS_S_i --------------------------
	.section	.nv.info._Z17DotProductShufflePfS_S_i,"",@"SHT_CUDA_INFO"
	.sectionflags	@""
	.align	4


	//----- nvinfo : EIATTR_CUDA_API_VERSION
	.align		4
        /*0000*/ 	.byte	0x04, 0x37
        /*0002*/ 	.short	(.L_29 - .L_28)
.L_28:
        /*0004*/ 	.word	0x00000082


	//----- nvinfo : EIATTR_KPARAM_INFO
	.align		4
.L_29:
        /*0008*/ 	.byte	0x04, 0x17
        /*000a*/ 	.short	(.L_31 - .L_30)
.L_30:
        /*000c*/ 	.word	0x00000000
        /*0010*/ 	.short	0x0003
        /*0012*/ 	.short	0x0018
        /*0014*/ 	.byte	0x00, 0xf0, 0x11, 0x00


	//----- nvinfo : EIATTR_KPARAM_INFO
	.align		4
.L_31:
        /*0018*/ 	.byte	0x04, 0x17
        /*001a*/ 	.short	(.L_33 - .L_32)
.L_32:
        /*001c*/ 	.word	0x00000000
        /*0020*/ 	.short	0x0002
        /*0022*/ 	.short	0x0010
        /*0024*/ 	.byte	0x00, 0xf5, 0x21, 0x00


	//----- nvinfo : EIATTR_KPARAM_INFO
	.align		4
.L_33:
        /*0028*/ 	.byte	0x04, 0x17
        /*002a*/ 	.short	(.L_35 - .L_34)
.L_34:
        /*002c*/ 	.word	0x00000000
        /*0030*/ 	.short	0x0001
        /*0032*/ 	.short	0x0008
        /*0034*/ 	.byte	0x00, 0xf5, 0x21, 0x00


	//----- nvinfo : EIATTR_KPARAM_INFO
	.align		4
.L_35:
        /*0038*/ 	.byte	0x04, 0x17
        /*003a*/ 	.short	(.L_37 - .L_36)
.L_36:
        /*003c*/ 	.word	0x00000000
        /*0040*/ 	.short	0x0000
        /*0042*/ 	.short	0x0000
        /*0044*/ 	.byte	0x00, 0xf5, 0x21, 0x00


	//----- nvinfo : EIATTR_SPARSE_MMA_MASK
	.align		4
.L_37:
        /*0048*/ 	.byte	0x03, 0x50
        /*004a*/ 	.short	0x0000


	//----- nvinfo : EIATTR_MAXREG_COUNT
	.align		4
        /*004c*/ 	.byte	0x03, 0x1b
        /*004e*/ 	.short	0x00ff


	//----- nvinfo : EIATTR_NUM_BARRIERS
	.align		4
        /*0050*/ 	.byte	0x02, 0x4c
        /*0052*/ 	.byte	0x01
	.zero		1


	//----- nvinfo : EIATTR_MERCURY_ISA_VERSION
	.align		4
        /*0054*/ 	.byte	0x03, 0x5f
        /*0056*/ 	.short	0x0101


	//----- nvinfo : EIATTR_COOP_GROUP_MASK_REGIDS
	.align		4
        /*0058*/ 	.byte	0x04, 0x29
        /*005a*/ 	.short	(.L_39 - .L_38)


	//   ....[0]....
.L_38:
        /*005c*/ 	.word	0xffffffff


	//   ....[1]....
        /*0060*/ 	.word	0xffffffff


	//   ....[2]....
        /*0064*/ 	.word	0xffffffff


	//   ....[3]....
        /*0068*/ 	.word	0xffffffff


	//   ....[4]....
        /*006c*/ 	.word	0xffffffff


	//   ....[5]....
        /*0070*/ 	.word	0xffffffff


	//   ....[6]....
        /*0074*/ 	.word	0xffffffff


	//   ....[7]....
        /*0078*/ 	.word	0xffffffff


	//   ....[8]....
        /*007c*/ 	.word	0xffffffff


	//   ....[9]....
        /*0080*/ 	.word	0xffffffff


	//----- nvinfo : EIATTR_COOP_GROUP_INSTR_OFFSETS
	.align		4
.L_39:
        /*0084*/ 	.byte	0x04, 0x28
        /*0086*/ 	.short	(.L_41 - .L_40)


	//   ....[0]....
.L_40:
        /*0088*/ 	.word	0x00000190


	//   ....[1]....
        /*008c*/ 	.word	0x000001e0


	//   ....[2]....
        /*0090*/ 	.word	0x00000210


	//   ....[3]....
        /*0094*/ 	.word	0x00000260


	//   ....[4]....
        /*0098*/ 	.word	0x000002d0


	//   ....[5]....
        /*009c*/ 	.word	0x00000340


	//   ....[6]....
        /*00a0*/ 	.word	0x00000370


	//   ....[7]....
        /*00a4*/ 	.word	0x00000390


	//   ....[8]....
        /*00a8*/ 	.word	0x000003b0


	//   ....[9]....
        /*00ac*/ 	.word	0x000003d0


	//----- nvinfo : EIATTR_VRC_CTA_INIT_COUNT
	.align		4
.L_41:
        /*00b0*/ 	.byte	0x02, 0x4a
	.zero		1
	.zero		1


	//----- nvinfo : EIATTR_EXIT_INSTR_OFFSETS
	.align		4
        /*00b4*/ 	.byte	0x04, 0x1c
        /*00b6*/ 	.short	(.L_43 - .L_42)


	//   ....[0]....
.L_42:
        /*00b8*/ 	.word	0x00000330


	//   ....[1]....
        /*00bc*/ 	.word	0x000003e0


	//   ....[2]....
        /*00c0*/ 	.word	0x00000430


	//----- nvinfo : EIATTR_CRS_STACK_SIZE
	.align		4
.L_43:
        /*00c4*/ 	.byte	0x04, 0x1e
        /*00c6*/ 	.short	(.L_45 - .L_44)
.L_44:
        /*00c8*/ 	.word	0x00000000


	//----- nvinfo : EIATTR_CBANK_PARAM_SIZE
	.align		4
.L_45:
        /*00cc*/ 	.byte	0x03, 0x19
        /*00ce*/ 	.short	0x001c


	//----- nvinfo : EIATTR_PARAM_CBANK
	.align		4
        /*00d0*/ 	.byte	0x04, 0x0a
        /*00d2*/ 	.short	(.L_47 - .L_46)
	.align		4
.L_46:
        /*00d4*/ 	.word	index@(.nv.constant0._Z17DotProductShufflePfS_S_i)
        /*00d8*/ 	.short	0x0380
        /*00da*/ 	.short	0x001c


	//----- nvinfo : EIATTR_SW_WAR
	.align		4
.L_47:
        /*00dc*/ 	.byte	0x04, 0x36
        /*00de*/ 	.short	(.L_49 - .L_48)
.L_48:
        /*00e0*/ 	.word	0x00000008
.L_49:


//--------------------- .nv.callgraph             --------------------------
	.section	.nv.callgraph,"",@"SHT_CUDA_CALLGRAPH"
	.align	4
	.sectionentsize	8
	.align		4
        /*0000*/ 	.word	0x00000000
	.align		4
        /*0004*/ 	.word	0xffffffff
	.align		4
        /*0008*/ 	.word	0x00000000
	.align		4
        /*000c*/ 	.word	0xfffffffe
	.align		4
        /*0010*/ 	.word	0x00000000
	.align		4
        /*0014*/ 	.word	0xfffffffd
	.align		4
        /*0018*/ 	.word	0x00000000
	.align		4
        /*001c*/ 	.word	0xfffffffc


//--------------------- .text._Z16ReductionShufflePfi --------------------------
	.section	.text._Z16ReductionShufflePfi,"ax",@progbits
	.align	128
        .global         _Z16ReductionShufflePfi
        .type           _Z16ReductionShufflePfi,@function
        .size           _Z16ReductionShufflePfi,(.L_x_5 - _Z16ReductionShufflePfi)
        .other          _Z16ReductionShufflePfi,@"STO_CUDA_ENTRY STV_DEFAULT"
_Z16ReductionShufflePfi:
.text._Z16ReductionShufflePfi:
[----:B------:R-:W-:Y:S01]  /*0000*/  LDC R1, c[0x0][0x37c] ;  /* 0x0000df00ff017b82 */ /* 0x000fe20000000800 */
[----:B------:R-:W0:Y:S01]  /*0010*/  S2R R0, SR_TID.X ;  /* 0x0000000000007919 */ /* 0x000e220000002100 */
[----:B------:R-:W0:Y:S02]  /*0020*/  LDCU UR4, c[0x0][0x388] ;  /* 0x00007100ff0477ac */ /* 0x000e240008000800 */
[----:B0-----:R-:W-:-:S13]  /*0030*/  ISETP.GE.AND P0, PT, R0, UR4, PT ;  /* 0x0000000400007c0c */ /* 0x001fda000bf06270 */
[----:B------:R-:W-:Y:S05]  /*0040*/  @P0 EXIT ;  /* 0x000000000000094d */ /* 0x000fea0003800000 */
[----:B------:R-:W0:Y:S01]  /*0050*/  LDC.64 R2, c[0x0][0x380] ;  /* 0x0000e000ff027b82 */ /* 0x000e220000000a00 */
[----:B------:R-:W1:Y:S01]  /*0060*/  LDCU.64 UR6, c[0x0][0x358] ;  /* 0x00006b00ff0677ac */ /* 0x000e620008000a00 */
[----:B0-----:R-:W-:-:S06]  /*0070*/  IMAD.WIDE.U32 R2, R0, 0x4, R2 ;  /* 0x0000000400027825 */ /* 0x001fcc00078e0002 */
[----:B-1----:R-:W2:Y:S01]  /*0080*/  LDG.E R2, desc[UR6][R2.64] ;  /* 0x0000000602027981 */ /* 0x002ea2000c1e1900 */
[----:B------:R-:W0:Y:S02]  /*0090*/  LDCU UR4, c[0x0][0x360] ;  /* 0x00006c00ff0477ac */ /* 0x000e240008000800 */
[----:B0-----:R-:W-:-:S06]  /*00a0*/  USHF.R.U32.HI UR4, URZ, 0x5, UR4 ;  /* 0x00000005ff047899 */ /* 0x001fcc0008011604 */
[----:B------:R-:W-:-:S13]  /*00b0*/  ISETP.GE.U32.AND P1, PT, R0, UR4, PT ;  /* 0x0000000400007c0c */ /* 0x000fda000bf26070 */
[----:B------:R-:W0:Y:S01]  /*00c0*/  @!P1 S2R R11, SR_CgaCtaId ;  /* 0x00000000000b9919 */ /* 0x000e220000008800 */
[----:B--2---:R-:W1:Y:S02]  /*00d0*/  SHFL.DOWN PT, R5, R2, 0x10, 0x1f ;  /* 0x0a001f0002057f89 */ /* 0x004e6400000e0000 */
[----:B-1----:R-:W-:-:S05]  /*00e0*/  FADD R5, R2, R5 ;  /* 0x0000000502057221 */ /* 0x002fca0000000000 */
[----:B------:R-:W1:Y:S02]  /*00f0*/  SHFL.DOWN PT, R4, R5, 0x8, 0x1f ;  /* 0x09001f0005047f89 */ /* 0x000e6400000e0000 */
[----:B-1----:R-:W-:Y:S01]  /*0100*/  FADD R6, R5, R4 ;  /* 0x0000000405067221 */ /* 0x002fe20000000000 */
[----:B------:R-:W-:-:S04]  /*0110*/  LOP3.LUT P0, R4, R0, 0x1f, RZ, 0xc0, !PT ;  /* 0x0000001f00047812 */ /* 0x000fc8000780c0ff */
[----:B------:R-:W1:Y:S09]  /*0120*/  SHFL.DOWN PT, R7, R6, 0x4, 0x1f ;  /* 0x08801f0006077f89 */ /* 0x000e7200000e0000 */
[----:B------:R-:W2:Y:S01]  /*0130*/  @!P0 S2R R9, SR_CgaCtaId ;  /* 0x0000000000098919 */ /* 0x000ea20000008800 */
[----:B------:R-:W-:Y:S01]  /*0140*/  @!P0 MOV R2, 0x400 ;  /* 0x0000040000028802 */ /* 0x000fe20000000f00 */
[----:B-1----:R-:W-:Y:S01]  /*0150*/  FADD R7, R6, R7 ;  /* 0x0000000706077221 */ /* 0x002fe20000000000 */
[----:B------:R-:W-:-:S04]  /*0160*/  @!P1 MOV R6, 0x400 ;  /* 0x0000040000069802 */ /* 0x000fc80000000f00 */
[----:B------:R-:W1:Y:S01]  /*0170*/  SHFL.DOWN PT, R8, R7, 0x2, 0x1f ;  /* 0x08401f0007087f89 */ /* 0x000e6200000e0000 */
[----:B0-----:R-:W-:Y:S02]  /*0180*/  @!P1 LEA R11, R11, R6, 0x18 ;  /* 0x000000060b0b9211 */ /* 0x001fe400078ec0ff */
[----:B--2---:R-:W-:-:S04]  /*0190*/  @!P0 LEA R5, R9, R2, 0x18 ;  /* 0x0000000209058211 */ /* 0x004fc800078ec0ff */
[----:B------:R-:W-:Y:S02]  /*01a0*/  @!P0 LEA.HI R2, R0, R5, RZ, 0x1d ;  /* 0x0000000500028211 */ /* 0x000fe400078fe8ff */
[----:B------:R-:W-:Y:S01]  /*01b0*/  @!P1 LEA R5, R4, R11, 0x2 ;  /* 0x0000000b04059211 */ /* 0x000fe200078e10ff */
[----:B------:R-:W-:Y:S02]  /*01c0*/  HFMA2 R4, -RZ, RZ, 0, 0 ;  /* 0x00000000ff047431 */ /* 0x000fe400000001ff */
[----:B-1----:R-:W-:-:S05]  /*01d0*/  FADD R8, R7, R8 ;  /* 0x0000000807087221 */ /* 0x002fca0000000000 */
[----:B------:R-:W0:Y:S02]  /*01e0*/  SHFL.DOWN PT, R3, R8, 0x1, 0x1f ;  /* 0x08201f0008037f89 */ /* 0x000e2400000e0000 */
[----:B0-----:R-:W-:-:S05]  /*01f0*/  FADD R3, R8, R3 ;  /* 0x0000000308037221 */ /* 0x001fca0000000000 */
[----:B------:R0:W-:Y:S01]  /*0200*/  @!P0 STS [R2], R3 ;  /* 0x0000000302008388 */ /* 0x0001e20000000800 */
[----:B------:R-:W-:Y:S01]  /*0210*/  BAR.SYNC.DEFER_BLOCKING 0x0 ;  /* 0x0000000000007b1d */ /* 0x000fe20000010000 */
[----:B------:R-:W-:-:S05]  /*0220*/  ISETP.GT.U32.AND P0, PT, R0, 0x1f, PT ;  /* 0x0000001f0000780c */ /* 0x000fca0003f04070 */
[----:B------:R0:W1:Y:S08]  /*0230*/  @!P1 LDS R4, [R5] ;  /* 0x0000000005049984 */ /* 0x0000700000000800 */
[----:B0-----:R-:W-:Y:S05]  /*0240*/  @P0 EXIT ;  /* 0x000000000000094d */ /* 0x001fea0003800000 */
[----:B-1----:R-:W0:Y:S01]  /*0250*/  SHFL.DOWN PT, R3, R4, 0x10, 0x1f ;  /* 0x0a001f0004037f89 */ /* 0x002e2200000e0000 */
[----:B------:R-:W-:Y:S01]  /*0260*/  ISETP.NE.AND P0, PT, R0, RZ, PT ;  /* 0x000000ff0000720c */ /* 0x000fe20003f05270 */
[----:B0-----:R-:W-:-:S05]  /*0270*/  FADD R3, R3, R4 ;  /* 0x0000000403037221 */ /* 0x001fca0000000000 */
[----:B------:R-:W0:Y:S02]  /*0280*/  SHFL.DOWN PT, R2, R3, 0x8, 0x1f ;  /* 0x09001f0003027f89 */ /* 0x000e2400000e0000 */
[----:B0-----:R-:W-:-:S05]  /*0290*/  FADD R2, R3, R2 ;  /* 0x0000000203027221 */ /* 0x001fca0000000000 */
[----:B------:R-:W0:Y:S02]  /*02a0*/  SHFL.DOWN PT, R5, R2, 0x4, 0x1f ;  /* 0x08801f0002057f89 */ /* 0x000e2400000e0000 */
[----:B0-----:R-:W-:-:S05]  /*02b0*/  FADD R5, R2, R5 ;  /* 0x0000000502057221 */ /* 0x001fca0000000000 */
[----:B------:R-:W0:Y:S02]  /*02c0*/  SHFL.DOWN PT, R6, R5, 0x2, 0x1f ;  /* 0x08401f0005067f89 */ /* 0x000e2400000e0000 */
[----:B0-----:R-:W-:-:S05]  /*02d0*/  FADD R6, R5, R6 ;  /* 0x0000000605067221 */ /* 0x001fca0000000000 */
[----:B------:R0:W1:Y:S01]  /*02e0*/  SHFL.DOWN PT, R7, R6, 0x1, 0x1f ;  /* 0x08201f0006077f89 */ /* 0x00006200000e0000 */
[----:B------:R-:W-:Y:S05]  /*02f0*/  @P0 EXIT ;  /* 0x000000000000094d */ /* 0x000fea0003800000 */
[----:B------:R-:W2:Y:S01]  /*0300*/  LDC.64 R2, c[0x0][0x380] ;  /* 0x0000e000ff027b82 */ /* 0x000ea20000000a00 */
[----:B-1----:R-:W-:-:S05]  /*0310*/  FADD R7, R6, R7 ;  /* 0x0000000706077221 */ /* 0x002fca0000000000 */
[----:B--2---:R-:W-:Y:S01]  /*0320*/  STG.E desc[UR6][R2.64], R7 ;  /* 0x0000000702007986 */ /* 0x004fe2000c101906 */
[----:B------:R-:W-:Y:S05]  /*0330*/  EXIT ;  /* 0x000000000000794d */ /* 0x000fea0003800000 */
.L_x_0:
[----:B------:R-:W-:-:S00]  /*0340*/  BRA `(.L_x_0) ;  /* 0xfffffffc00fc7947 */ /* 0x000fc0000383ffff */
[----:B------:R-:W-:-:S00]  /*0350*/  NOP ;  /* 0x0000000000007918 */ /* 0x000fc00000000000 */
        /* <DEDUP_REMOVED lines=10> */
.L_x_5:


//--------------------- .text._Z17DotProductShufflePfS_S_i --------------------------
	.section	.text._Z17DotProductShufflePfS_S_i,"ax",@progbits
	.align	128
        .global         _Z17DotProductShufflePfS_S_i
        .type           _Z17DotProductShufflePfS_S_i,@function
        .size           _Z17DotProductShufflePfS_S_i,(.L_x_6 - _Z17DotProductShufflePfS_S_i)
        .other          _Z17DotProductShufflePfS_S_i,@"STO_CUDA_ENTRY STV_DEFAULT"
_Z17DotProductShufflePfS_S_i:
.text._Z17DotProductShufflePfS_S_i:
[----:B------:R-:W-:Y:S01]  /*0000*/  LDC R1, c[0x0][0x37c] ;  /* 0x0000df00ff017b82 */ /* 0x000fe20000000800 */
[----:B------:R-:W0:Y:S01]  /*0010*/  S2R R3, SR_TID.X ;  /* 0x0000000000037919 */ /* 0x000e220000002100 */
[----:B------:R-:W0:Y:S01]  /*0020*/  LDCU UR5, c[0x0][0x360] ;  /* 0x00006c00ff0577ac */ /* 0x000e220008000800 */
[----:B------:R-:W-:Y:S01]  /*0030*/  BSSY.RECONVERGENT B0, `(.L_x_1) ;  /* 0x0000015000007945 */ /* 0x000fe20003800200 */
[----:B------:R-:W-:Y:S01]  /*0040*/  HFMA2 R12, -RZ, RZ, 0, 0 ;  /* 0x00000000ff0c7431 */ /* 0x000fe200000001ff */
[----:B------:R-:W0:Y:S01]  /*0050*/  S2R R0, SR_CTAID.X ;  /* 0x0000000000007919 */ /* 0x000e220000002500 */
[----:B------:R-:W1:Y:S01]  /*0060*/  LDCU UR8, c[0x0][0x398] ;  /* 0x00007300ff0877ac */ /* 0x000e620008000800 */
[----:B------:R-:W2:Y:S01]  /*0070*/  LDCU.64 UR6, c[0x0][0x358] ;  /* 0x00006b00ff0677ac */ /* 0x000ea20008000a00 */
[----:B0-----:R-:W-:-:S05]  /*0080*/  IMAD R2, R0, UR5, R3 ;  /* 0x0000000500027c24 */ /* 0x001fca000f8e0203 */
[----:B-1----:R-:W-:-:S13]  /*0090*/  ISETP.GE.AND P0, PT, R2, UR8, PT ;  /* 0x0000000802007c0c */ /* 0x002fda000bf06270 */
[----:B--2---:R-:W-:Y:S05]  /*00a0*/  @P0 BRA `(.L_x_2) ;  /* 0x0000000000340947 */ /* 0x004fea0003800000 */
[----:B------:R-:W0:Y:S01]  /*00b0*/  LDC R13, c[0x0][0x370] ;  /* 0x0000dc00ff0d7b82 */ /* 0x000e220000000800 */
[----:B------:R-:W-:-:S07]  /*00c0*/  MOV R12, RZ ;  /* 0x000000ff000c7202 */ /* 0x000fce0000000f00 */
[----:B------:R-:W1:Y:S08]  /*00d0*/  LDC.64 R8, c[0x0][0x380] ;  /* 0x0000e000ff087b82 */ /* 0x000e700000000a00 */
[----:B------:R-:W2:Y:S01]  /*00e0*/  LDC.64 R10, c[0x0][0x388] ;  /* 0x0000e200ff0a7b82 */ /* 0x000ea20000000a00 */
[----:B0-----:R-:W-:-:S07]  /*00f0*/  IMAD R13, R13, UR5, RZ ;  /* 0x000000050d0d7c24 */ /* 0x001fce000f8e02ff */
.L_x_3:
[----:B-1----:R-:W-:-:S04]  /*0100*/  IMAD.WIDE R4, R2, 0x4, R8 ;  /* 0x0000000402047825 */ /* 0x002fc800078e0208 */
[----:B--2---:R-:W-:Y:S02]  /*0110*/  IMAD.WIDE R6, R2, 0x4, R10 ;  /* 0x0000000402067825 */ /* 0x004fe400078e020a */
[----:B------:R-:W2:Y:S04]  /*0120*/  LDG.E R5, desc[UR6][R4.64] ;  /* 0x0000000604057981 */ /* 0x000ea8000c1e1900 */
[----:B------:R-:W2:Y:S01]  /*0130*/  LDG.E R6, desc[UR6][R6.64] ;  /* 0x0000000606067981 */ /* 0x000ea2000c1e1900 */
[----:B------:R-:W-:-:S04]  /*0140*/  IADD3 R2, PT, PT, R13, R2, RZ ;  /* 0x000000020d027210 */ /* 0x000fc80007ffe0ff */
[----:B------:R-:W-:Y:S01]  /*0150*/  ISETP.GE.AND P0, PT, R2, UR8, PT ;  /* 0x0000000802007c0c */ /* 0x000fe2000bf06270 */
[----:B--2---:R-:W-:-:S12]  /*0160*/  FFMA R12, R5, R6, R12 ;  /* 0x00000006050c7223 */ /* 0x004fd8000000000c */
[----:B------:R-:W-:Y:S05]  /*0170*/  @!P0 BRA `(.L_x_3) ;  /* 0xfffffffc00e08947 */ /* 0x000fea000383ffff */
.L_x_2:
[----:B------:R-:W-:Y:S05]  /*0180*/  BSYNC.RECONVERGENT B0 ;  /* 0x0000000000007941 */ /* 0x000fea0003800200 */
.L_x_1:
[----:B------:R-:W0:Y:S01]  /*0190*/  SHFL.DOWN PT, R5, R12, 0x10, 0x1f ;  /* 0x0a001f000c057f89 */ /* 0x000e2200000e0000 */
[----:B------:R-:W-:-:S06]  /*01a0*/  USHF.R.U32.HI UR4, URZ, 0x5, UR5 ;  /* 0x00000005ff047899 */ /* 0x000fcc0008011605 */
[----:B------:R-:W-:-:S13]  /*01b0*/  ISETP.GE.U32.AND P1, PT, R3, UR4, PT ;  /* 0x0000000403007c0c */ /* 0x000fda000bf26070 */
[----:B------:R-:W1:Y:S01]  /*01c0*/  @!P1 S2R R11, SR_CgaCtaId ;  /* 0x00000000000b9919 */ /* 0x000e620000008800 */
[----:B0-----:R-:W-:-:S05]  /*01d0*/  FADD R5, R5, R12 ;  /* 0x0000000c05057221 */ /* 0x001fca0000000000 */
[----:B------:R-:W0:Y:S02]  /*01e0*/  SHFL.DOWN PT, R2, R5, 0x8, 0x1f ;  /* 0x09001f0005027f89 */ /* 0x000e2400000e0000 */
[----:B0-----:R-:W-:Y:S01]  /*01f0*/  FADD R4, R5, R2 ;  /* 0x0000000205047221 */ /* 0x001fe20000000000 */
[----:B------:R-:W-:-:S04]  /*0200*/  LOP3.LUT P0, R2, R3, 0x1f, RZ, 0xc0, !PT ;  /* 0x0000001f03027812 */ /* 0x000fc8000780c0ff */
[----:B------:R-:W0:Y:S09]  /*0210*/  SHFL.DOWN PT, R7, R4, 0x4, 0x1f ;  /* 0x08801f0004077f89 */ /* 0x000e3200000e0000 */
[----:B------:R-:W2:Y:S01]  /*0220*/  @!P0 S2R R9, SR_CgaCtaId ;  /* 0x0000000000098919 */ /* 0x000ea20000008800 */
[----:B------:R-:W-:Y:S01]  /*0230*/  @!P0 MOV R8, 0x400 ;  /* 0x0000040000088802 */ /* 0x000fe20000000f00 */
[----:B0-----:R-:W-:Y:S01]  /*0240*/  FADD R7, R4, R7 ;  /* 0x0000000704077221 */ /* 0x001fe20000000000 */
[----:B------:R-:W-:-:S04]  /*0250*/  @!P1 MOV R4, 0x400 ;  /* 0x0000040000049802 */ /* 0x000fc80000000f00 */
[----:B------:R-:W0:Y:S01]  /*0260*/  SHFL.DOWN PT, R6, R7, 0x2, 0x1f ;  /* 0x08401f0007067f89 */ /* 0x000e2200000e0000 */
[----:B-1----:R-:W-:-:S04]  /*0270*/  @!P1 LEA R11, R11, R4, 0x18 ;  /* 0x000000040b0b9211 */ /* 0x002fc800078ec0ff */
[----:B------:R-:W-:Y:S02]  /*0280*/  @!P1 LEA R4, R2, R11, 0x2 ;  /* 0x0000000b02049211 */ /* 0x000fe400078e10ff */
[----:B------:R-:W-:Y:S02]  /*0290*/  MOV R2, RZ ;  /* 0x000000ff00027202 */ /* 0x000fe40000000f00 */
[----:B--2---:R-:W-:-:S04]  /*02a0*/  @!P0 LEA R8, R9, R8, 0x18 ;  /* 0x0000000809088211 */ /* 0x004fc800078ec0ff */
[----:B------:R-:W-:Y:S01]  /*02b0*/  @!P0 LEA.HI R8, R3, R8, RZ, 0x1d ;  /* 0x0000000803088211 */ /* 0x000fe200078fe8ff */
[----:B0-----:R-:W-:-:S05]  /*02c0*/  FADD R6, R7, R6 ;  /* 0x0000000607067221 */ /* 0x001fca0000000000 */
        /* <DEDUP_REMOVED lines=19> */
[----:B-1----:R-:W-:Y:S01]  /*0400*/  FADD R9, R6, R9 ;  /* 0x0000000906097221 */ /* 0x002fe20000000000 */
[----:B--2---:R-:W-:-:S05]  /*0410*/  IMAD.WIDE.U32 R2, R0, 0x4, R2 ;  /* 0x0000000400027825 */ /* 0x004fca00078e0002 */
[----:B------:R-:W-:Y:S01]  /*0420*/  STG.E desc[UR6][R2.64], R9 ;  /* 0x0000000902007986 */ /* 0x000fe2000c101906 */
[----:B------:R-:W-:Y:S05]  /*0430*/  EXIT ;  /* 0x000000000000794d */ /* 0x000fea0003800000 */
.L_x_4:
        /* <DEDUP_REMOVED lines=12> */
.L_x_6:


//--------------------- .nv.shared._Z16ReductionShufflePfi --------------------------
	.section	.nv.shared._Z16ReductionShufflePfi,"aw",@nobits
	.sectionflags	@""
	.align	4
.nv.shared._Z16ReductionShufflePfi:
	.zero		1152


//--------------------- .nv.shared.reserved.0     --------------------------
	.section	.nv.shared.reserved.0,"aw",@nobits
	.weak		__nv_reservedSMEM_offset_0_alias
	.size		__nv_reservedSMEM_offset_0_alias, 0, 64
	.other		__nv_reservedSMEM_offset_0_alias,@"STO_CUDA_RESERVED_SHARED STV_DEFAULT"
__nv_reservedSMEM_offset_0_alias:
	.zero		0
	.zero		64


//--------------------- .nv.shared._Z17DotProductShufflePfS_S_i --------------------------
	.section	.nv.shared._Z17DotProductShufflePfS_S_i,"aw",@nobits
	.sectionflags	@""
	.align	4
.nv.shared._Z17DotProductShufflePfS_S_i:
	.zero		1152


//--------------------- .nv.constant0._Z16ReductionShufflePfi --------------------------
	.section	.nv.constant0._Z16ReductionShufflePfi,"a",@progbits
	.sectionflags	@""
	.align	4
.nv.constant0._Z16ReductionShufflePfi:
	.zero		908


//--------------------- .nv.constant0._Z17DotProductShufflePfS_S_i --------------------------
	.section	.nv.constant0._Z17DotProductShufflePfS_S_i,"a",@progbits
	.sectionflags	@""
	.align	4
.nv.constant0._Z17DotProductShufflePfS_S_i:
	.zero		924


//--------------------- SYMBOLS --------------------------

	.type		.nv.reservedSmem.offset0,@object
	.size		.nv.reservedSmem.offset0,0x4
	.type		.nv.reservedSmem.cap,@object
	.size		.nv.reservedSmem.cap,0x4
